	.headerflags	@"EF_CUDA_TEXMODE_UNIFIED EF_CUDA_64BIT_ADDRESS EF_CUDA_ACCELERATORS EF_CUDA_SM90 EF_CUDA_VIRTUAL_SM(EF_CUDA_SM90)"
	.elftype	@"ET_EXEC"


//--------------------- .nv.info                  --------------------------
	.section	.nv.info,"",@"SHT_CUDA_INFO"
	.align	4


	//----- nvinfo : EIATTR_REGCOUNT
	.align		4
        /*0000*/ 	.byte	0x04, 0x2f
        /*0002*/ 	.short	(.L_1 - .L_0)
	.align		4
.L_0:
        /*0004*/ 	.word	index@(triton_poi_fused_convolution_leaky_relu_5)
        /*0008*/ 	.word	0x00000010


	//----- nvinfo : EIATTR_MIN_STACK_SIZE
	.align		4
.L_1:
        /*000c*/ 	.byte	0x04, 0x12
        /*000e*/ 	.short	(.L_3 - .L_2)
	.align		4
.L_2:
        /*0010*/ 	.word	index@(triton_poi_fused_convolution_leaky_relu_5)
        /*0014*/ 	.word	0x00000000


	//----- nvinfo : EIATTR_FRAME_SIZE
	.align		4
.L_3:
        /*0018*/ 	.byte	0x04, 0x11
        /*001a*/ 	.short	(.L_5 - .L_4)
	.align		4
.L_4:
        /*001c*/ 	.word	index@(triton_poi_fused_convolution_leaky_relu_5)
        /*0020*/ 	.word	0x00000000


	//----- nvinfo : EIATTR_MIN_STACK_SIZE
	.align		4
.L_5:
        /*0024*/ 	.byte	0x04, 0x12
        /*0026*/ 	.short	(.L_7 - .L_6)
	.align		4
.L_6:
        /*0028*/ 	.word	index@(triton_poi_fused_convolution_leaky_relu_5)
        /*002c*/ 	.word	0x00000000
.L_7:


//--------------------- .nv.info.triton_poi_fused_convolution_leaky_relu_5 --------------------------
	.section	.nv.info.triton_poi_fused_convolution_leaky_relu_5,"",@"SHT_CUDA_INFO"
	.sectionflags	@""
	.align	4


	//----- nvinfo : EIATTR_CUDA_API_VERSION
	.align		4
        /*0000*/ 	.byte	0x04, 0x37
        /*0002*/ 	.short	(.L_9 - .L_8)
.L_8:
        /*0004*/ 	.word	0x0000007c


	//----- nvinfo : EIATTR_KPARAM_INFO
	.align		4
.L_9:
        /*0008*/ 	.byte	0x04, 0x17
        /*000a*/ 	.short	(.L_11 - .L_10)
.L_10:
        /*000c*/ 	.word	0x00000000
        /*0010*/ 	.short	0x0003
        /*0012*/ 	.short	0x0018
        /*0014*/ 	.byte	0x00, 0xf0, 0x11, 0x00


	//----- nvinfo : EIATTR_KPARAM_INFO
	.align		4
.L_11:
        /*0018*/ 	.byte	0x04, 0x17
        /*001a*/ 	.short	(.L_13 - .L_12)
.L_12:
        /*001c*/ 	.word	0x00000000
        /*0020*/ 	.short	0x0002
        /*0022*/ 	.short	0x0010
        /*0024*/ 	.byte	0x00, 0xf4, 0x21, 0x00


	//----- nvinfo : EIATTR_KPARAM_INFO
	.align		4
.L_13:
        /*0028*/ 	.byte	0x04, 0x17
        /*002a*/ 	.short	(.L_15 - .L_14)
.L_14:
        /*002c*/ 	.word	0x00000000
        /*0030*/ 	.short	0x0001
        /*0032*/ 	.short	0x0008
        /*0034*/ 	.byte	0x00, 0xf4, 0x21, 0x00


	//----- nvinfo : EIATTR_KPARAM_INFO
	.align		4
.L_15:
        /*0038*/ 	.byte	0x04, 0x17
        /*003a*/ 	.short	(.L_17 - .L_16)
.L_16:
        /*003c*/ 	.word	0x00000000
        /*0040*/ 	.short	0x0000
        /*0042*/ 	.short	0x0000
        /*0044*/ 	.byte	0x00, 0xf4, 0x21, 0x00


	//----- nvinfo : EIATTR_SPARSE_MMA_MASK
	.align		4
.L_17:
        /*0048*/ 	.byte	0x03, 0x50
        /*004a*/ 	.short	0x0000


	//----- nvinfo : EIATTR_MAXREG_COUNT
	.align		4
        /*004c*/ 	.byte	0x03, 0x1b
        /*004e*/ 	.short	0x00ff


	//----- nvinfo : EIATTR_EXIT_INSTR_OFFSETS
	.align		4
        /*0050*/ 	.byte	0x04, 0x1c
        /*0052*/ 	.short	(.L_19 - .L_18)


	//   ....[0]....
.L_18:
        /*0054*/ 	.word	0x00000250


	//   ....[1]....
        /*0058*/ 	.word	0x00000270


	//----- nvinfo : EIATTR_REQNTID
	.align		4
.L_19:
        /*005c*/ 	.byte	0x04, 0x10
        /*005e*/ 	.short	(.L_21 - .L_20)
.L_20:
        /*0060*/ 	.word	0x00000080
        /*0064*/ 	.word	0x00000001
        /*0068*/ 	.word	0x00000001


	//----- nvinfo : EIATTR_CBANK_PARAM_SIZE
	.align		4
.L_21:
        /*006c*/ 	.byte	0x03, 0x19
        /*006e*/ 	.short	0x001c


	//----- nvinfo : EIATTR_PARAM_CBANK
	.align		4
        /*0070*/ 	.byte	0x04, 0x0a
        /*0072*/ 	.short	(.L_23 - .L_22)
	.align		4
.L_22:
        /*0074*/ 	.word	index@(.nv.constant0.triton_poi_fused_convolution_leaky_relu_5)
        /*0078*/ 	.short	0x0210
        /*007a*/ 	.short	0x001c


	//----- nvinfo : EIATTR_SW_WAR
	.align		4
.L_23:
        /*007c*/ 	.byte	0x04, 0x36
        /*007e*/ 	.short	(.L_25 - .L_24)
.L_24:
        /*0080*/ 	.word	0x00000008
.L_25:


//--------------------- .nv.callgraph             --------------------------
	.section	.nv.callgraph,"",@"SHT_CUDA_CALLGRAPH"
	.align	4
	.sectionentsize	8
	.align		4
        /*0000*/ 	.word	0x00000000
	.align		4
        /*0004*/ 	.word	0xffffffff
	.align		4
        /*0008*/ 	.word	0x00000000
	.align		4
        /*000c*/ 	.word	0xfffffffe
	.align		4
        /*0010*/ 	.word	0x00000000
	.align		4
        /*0014*/ 	.word	0xfffffffd
	.align		4
        /*0018*/ 	.word	0x00000000
	.align		4
        /*001c*/ 	.word	0xfffffffc


//--------------------- .text.triton_poi_fused_convolution_leaky_relu_5 --------------------------
	.section	.text.triton_poi_fused_convolution_leaky_relu_5,"ax",@progbits
	.align	128
        .global         triton_poi_fused_convolution_leaky_relu_5
        .type           triton_poi_fused_convolution_leaky_relu_5,@function
        .size           triton_poi_fused_convolution_leaky_relu_5,(.L_x_1 - triton_poi_fused_convolution_leaky_relu_5)
        .other          triton_poi_fused_convolution_leaky_relu_5,@"STO_CUDA_ENTRY STV_DEFAULT"
triton_poi_fused_convolution_leaky_relu_5:
.text.triton_poi_fused_convolution_leaky_relu_5:
[----:B------:R-:W0:Y:S02]  /*0000*/  LDC R1, c[0x0][0x28] ;  /* 0x00000a00ff017b82 */ /* 0x000e240000000800 */
[----:B------:R-:W1:Y:S01]  /*0010*/  S2R R0, SR_TID.X ;  /* 0x0000000000007919 */ /* 0x000e620000002100 */
[----:B------:R-:W2:Y:S01]  /*0020*/  LDC.64 R4, c[0x0][0x218] ;  /* 0x00008600ff047b82 */ /* 0x000ea20000000a00 */
[----:B------:R-:W-:Y:S01]  /*0030*/  IMAD.MOV.U32 R11, RZ, RZ, RZ ;  /* 0x000000ffff0b7224 */ /* 0x000fe200078e00ff */
[----:B------:R-:W-:Y:S01]  /*0040*/  ULDC.64 UR4, c[0x0][0x208] ;  /* 0x0000820000047ab9 */ /* 0x000fe20000000a00 */
[----:B------:R-:W3:Y:S01]  /*0050*/  S2R R7, SR_CTAID.X ;  /* 0x0000000000077919 */ /* 0x000ee20000002500 */
[----:B------:R-:W-:-:S04]  /*0060*/  ULDC.64 UR6, c[0x0][0x220] ;  /* 0x0000880000067ab9 */ /* 0x000fc80000000a00 */
[----:B------:R-:W4:Y:S01]  /*0070*/  LDC.64 R2, c[0x0][0x210] ;  /* 0x00008400ff027b82 */ /* 0x000f220000000a00 */
[----:B-1----:R-:W-:-:S05]  /*0080*/  IMAD.SHL.U32 R0, R0, 0x2, RZ ;  /* 0x0000000200007824 */ /* 0x002fca00078e00ff */
[----:B------:R-:W-:-:S05]  /*0090*/  LOP3.LUT R0, R0, 0xfe, RZ, 0xc0, !PT ;  /* 0x000000fe00007812 */ /* 0x000fca00078ec0ff */
[----:B---3--:R-:W-:-:S04]  /*00a0*/  IMAD R7, R7, 0x100, R0 ;  /* 0x0000010007077824 */ /* 0x008fc800078e0200 */
[C---:B------:R-:W-:Y:S01]  /*00b0*/  IMAD.HI R0, R7.reuse, 0x5397829d, RZ ;  /* 0x5397829d07007827 */ /* 0x040fe200078e02ff */
[----:B------:R-:W-:-:S03]  /*00c0*/  ISETP.GE.AND P2, PT, R7, 0x6200, PT ;  /* 0x000062000700780c */ /* 0x000fc60003f46270 */
[----:B----4-:R-:W-:Y:S01]  /*00d0*/  IMAD.WIDE R2, R7, 0x4, R2 ;  /* 0x0000000407027825 */ /* 0x010fe200078e0202 */
[----:B------:R-:W-:-:S04]  /*00e0*/  SHF.R.U32.HI R9, RZ, 0x1f, R0 ;  /* 0x0000001fff097819 */ /* 0x000fc80000011600 */
[----:B------:R-:W-:-:S04]  /*00f0*/  LEA.HI.SX32 R9, R0, R9, 0x1a ;  /* 0x0000000900097211 */ /* 0x000fc800078fd2ff */
[----:B------:R-:W-:-:S04]  /*0100*/  LEA.HI R0, R9, R9, RZ, 0x5 ;  /* 0x0000000909007211 */ /* 0x000fc800078f28ff */
[----:B------:R-:W-:-:S05]  /*0110*/  LOP3.LUT R0, R0, 0xffffffe0, RZ, 0xc0, !PT ;  /* 0xffffffe000007812 */ /* 0x000fca00078ec0ff */
[----:B------:R-:W-:Y:S02]  /*0120*/  IMAD.IADD R9, R9, 0x1, -R0 ;  /* 0x0000000109097824 */ /* 0x000fe400078e0a00 */
[----:B------:R-:W-:Y:S02]  /*0130*/  IMAD.MOV.U32 R0, RZ, RZ, RZ ;  /* 0x000000ffff007224 */ /* 0x000fe400078e00ff */
[----:B--2---:R-:W-:Y:S01]  /*0140*/  IMAD.WIDE R4, R9, 0x4, R4 ;  /* 0x0000000409047825 */ /* 0x004fe200078e0204 */
[----:B------:R-:W-:-:S04]  /*0150*/  CS2R R8, SRZ ;  /* 0x0000000000087805 */ /* 0x000fc8000001ff00 */
[----:B------:R-:W2:Y:S04]  /*0160*/  @!P2 LDG.E.EL R11, desc[UR4][R4.64] ;  /* 0x00000004040ba981 */ /* 0x000ea8000c2e1900 */
[----:B------:R-:W2:Y:S04]  /*0170*/  @!P2 LDG.E.64 R8, desc[UR4][R2.64] ;  /* 0x000000040208a981 */ /* 0x000ea8000c1e1b00 */
[----:B------:R-:W3:Y:S01]  /*0180*/  @!P2 LDG.E.EL R0, desc[UR4][R4.64] ;  /* 0x000000040400a981 */ /* 0x000ee2000c2e1900 */
[----:B------:R-:W-:-:S04]  /*0190*/  IADD3 R6, P3, R7, UR6, RZ ;  /* 0x0000000607067c10 */ /* 0x000fc8000ff7e0ff */
[----:B------:R-:W-:Y:S02]  /*01a0*/  LEA.HI.X.SX32 R7, R7, UR7, 0x1, P3 ;  /* 0x0000000707077c11 */ /* 0x000fe400098f0eff */
[----:B--2---:R-:W-:Y:S02]  /*01b0*/  FSETP.GT.AND P1, PT, R8, -R11, PT ;  /* 0x8000000b0800720b */ /* 0x004fe40003f24000 */
[----:B---3--:R-:W-:Y:S02]  /*01c0*/  FSETP.GT.AND P0, PT, R9, -R0, PT ;  /* 0x800000000900720b */ /* 0x008fe40003f04000 */
[----:B------:R-:W-:Y:S02]  /*01d0*/  SEL R10, RZ, 0x1, !P1 ;  /* 0x00000001ff0a7807 */ /* 0x000fe40004800000 */
[----:B------:R-:W-:Y:S01]  /*01e0*/  SEL R13, RZ, 0x100, !P0 ;  /* 0x00000100ff0d7807 */ /* 0x000fe20004000000 */
[----:B------:R-:W-:-:S04]  /*01f0*/  FADD R8, R11, R8 ;  /* 0x000000080b087221 */ /* 0x000fc80000000000 */
[----:B------:R-:W-:Y:S02]  /*0200*/  IMAD.IADD R13, R10, 0x1, R13 ;  /* 0x000000010a0d7824 */ /* 0x000fe400078e020d */
[----:B------:R-:W-:Y:S01]  /*0210*/  FADD R9, R0, R9 ;  /* 0x0000000900097221 */ /* 0x000fe20000000000 */
[----:B------:R-:W-:Y:S02]  /*0220*/  @!P1 FMUL R8, R8, 0.10000000149011611938 ;  /* 0x3dcccccd08089820 */ /* 0x000fe40000400000 */
[----:B------:R1:W-:Y:S01]  /*0230*/  @!P2 STG.E.U16 desc[UR4][R6.64], R13 ;  /* 0x0000000d0600a986 */ /* 0x0003e2000c101504 */
[----:B------:R-:W-:Y:S01]  /*0240*/  @!P0 FMUL R9, R9, 0.10000000149011611938 ;  /* 0x3dcccccd09098820 */ /* 0x000fe20000400000 */
[----:B------:R-:W-:Y:S06]  /*0250*/  @P2 EXIT ;  /* 0x000000000000294d */ /* 0x000fec0003800000 */
[----:B------:R-:W-:Y:S01]  /*0260*/  STG.E.64 desc[UR4][R2.64], R8 ;  /* 0x0000000802007986 */ /* 0x000fe2000c101b04 */
[----:B------:R-:W-:Y:S05]  /*0270*/  EXIT ;  /* 0x000000000000794d */ /* 0x000fea0003800000 */
.L_x_0:
[----:B------:R-:W-:-:S00]  /*0280*/  BRA `(.L_x_0) ;  /* 0xfffffffc00fc7947 */ /* 0x000fc0000383ffff */
[----:B------:R-:W-:-:S00]  /*0290*/  NOP ;  /* 0x0000000000007918 */ /* 0x000fc00000000000 */
        /* <DEDUP_REMOVED lines=14> */
.L_x_1:


//--------------------- .nv.constant0.triton_poi_fused_convolution_leaky_relu_5 --------------------------
	.section	.nv.constant0.triton_poi_fused_convolution_leaky_relu_5,"a",@progbits
	.sectionflags	@""
	.align	4
.nv.constant0.triton_poi_fused_convolution_leaky_relu_5:
	.zero		556
